//
// Generated by NVIDIA NVVM Compiler
//
// Compiler Build ID: CL-36424714
// Cuda compilation tools, release 13.0, V13.0.88
// Based on NVVM 20.0.0
//

.version 9.0
.target sm_100
.address_size 64

	// .globl	_Z6reducePfS_
// _ZZ6reducePfS_E6shared has been demoted

.visible .entry _Z6reducePfS_(
	.param .u64 .ptr .align 1 _Z6reducePfS__param_0,
	.param .u64 .ptr .align 1 _Z6reducePfS__param_1
)
{
	.reg .pred 	%p<5>;
	.reg .b32 	%r<19>;
	.reg .b32 	%f<6>;
	.reg .b64 	%rd<12>;
	// demoted variable
	.shared .align 4 .b8 _ZZ6reducePfS_E6shared[1024];
	ld.param.u64 	%rd2, [_Z6reducePfS__param_0];
	ld.param.u64 	%rd1, [_Z6reducePfS__param_1];
	cvta.to.global.u64 	%rd3, %rd2;
	mov.u32 	%r1, %ctaid.x;
	mov.u32 	%r2, %ntid.x;
	mul.lo.s32 	%r7, %r1, %r2;
	cvt.u64.u32 	%rd4, %r7;
	mov.u32 	%r3, %tid.x;
	cvt.u64.u32 	%rd5, %r3;
	add.s64 	%rd6, %rd4, %rd5;
	shl.b64 	%rd7, %rd6, 2;
	add.s64 	%rd8, %rd3, %rd7;
	ld.global.f32 	%f1, [%rd8];
	shl.b32 	%r8, %r3, 2;
	mov.u32 	%r9, _ZZ6reducePfS_E6shared;
	add.s32 	%r10, %r9, %r8;
	st.shared.f32 	[%r10], %f1;
	bar.sync 	0;
	setp.lt.u32 	%p1, %r2, 2;
	@%p1 bra 	$L__BB0_5;
	mov.b32 	%r18, 1;
$L__BB0_2:
	shl.b32 	%r5, %r18, 1;
	mul.lo.s32 	%r6, %r5, %r3;
	setp.ge.u32 	%p2, %r6, %r2;
	@%p2 bra 	$L__BB0_4;
	add.s32 	%r12, %r6, %r18;
	shl.b32 	%r13, %r12, 2;
	add.s32 	%r15, %r9, %r13;
	ld.shared.f32 	%f2, [%r15];
	shl.b32 	%r16, %r6, 2;
	add.s32 	%r17, %r9, %r16;
	ld.shared.f32 	%f3, [%r17];
	add.f32 	%f4, %f2, %f3;
	st.shared.f32 	[%r17], %f4;
$L__BB0_4:
	bar.sync 	0;
	setp.lt.u32 	%p3, %r5, %r2;
	mov.u32 	%r18, %r5;
	@%p3 bra 	$L__BB0_2;
$L__BB0_5:
	setp.ne.s32 	%p4, %r3, 0;
	@%p4 bra 	$L__BB0_7;
	ld.shared.f32 	%f5, [_ZZ6reducePfS_E6shared];
	cvta.to.global.u64 	%rd9, %rd1;
	mul.wide.u32 	%rd10, %r1, 4;
	add.s64 	%rd11, %rd9, %rd10;
	st.global.f32 	[%rd11], %f5;
$L__BB0_7:
	ret;

}


// ===== COMPILED SASS (sm_100) =====

	.target	sm_100

	.elftype	@"ET_EXEC"


//--------------------- .note.nv.tkinfo           --------------------------
	.section	.note.nv.tkinfo,"",@"SHT_NOTE"
	.sectionflags	@"SHF_NOTE_NV_TKINFO"
	.tkinfo
        /*0018*/ 	.word	0x00000002
        /*0030*/ 	.string	""
        /*0030*/ 	.string	"ptxas"
        /*0030*/ 	.string	"Cuda compilation tools, release 13.0, V13.0.88"
        /*0030*/ 	.string	"Build cuda_13.0.r13.0/compiler.36424714_0"
        /*0030*/ 	.string	"-arch sm_100 -m 64 "



//--------------------- .note.nv.cuinfo           --------------------------
	.section	.note.nv.cuinfo,"",@"SHT_NOTE"
	.sectionflags	@"SHF_NOTE_NV_CUINFO"
        /*0018*/ 	.short	0x0002
        /*001a*/ 	.short	0x0064
        /*001c*/ 	.short	0x0082
	.zero		2


//--------------------- .nv.info                  --------------------------
	.section	.nv.info,"",@"SHT_CUDA_INFO"
	.align	4


	//----- nvinfo : EIATTR_REGCOUNT
	.align		4
        /*0000*/ 	.byte	0x04, 0x2f
        /*0002*/ 	.short	(.L_1 - .L_0)
	.align		4
.L_0:
        /*0004*/ 	.word	index@(_Z6reducePfS_)
        /*0008*/ 	.word	0x0000000a


	//----- nvinfo : EIATTR_FRAME_SIZE
	.align		4
.L_1:
        /*000c*/ 	.byte	0x04, 0x11
        /*000e*/ 	.short	(.L_3 - .L_2)
	.align		4
.L_2:
        /*0010*/ 	.word	index@(_Z6reducePfS_)
        /*0014*/ 	.word	0x00000000


	//----- nvinfo : EIATTR_MIN_STACK_SIZE
	.align		4
.L_3:
        /*0018*/ 	.byte	0x04, 0x12
        /*001a*/ 	.short	(.L_5 - .L_4)
	.align		4
.L_4:
        /*001c*/ 	.word	index@(_Z6reducePfS_)
        /*0020*/ 	.word	0x00000000
.L_5:


//--------------------- .nv.compat                --------------------------
	.section	.nv.compat,"",@"SHT_CUDA_COMPAT_INFO"
	.align	4
        /*0000*/ 	.byte	0x02, 0x09, 0x00, 0x00, 0x02, 0x02, 0x01, 0x00, 0x02, 0x05, 0x05, 0x00, 0x03, 0x07, 0x01, 0x01
        /*0010*/ 	.byte	0x02, 0x03, 0x00, 0x00, 0x02, 0x06, 0x01, 0x00, 0x04, 0x0b, 0x08, 0x00, 0x09, 0x00, 0x00, 0x00
        /*0020*/ 	.byte	0x00, 0x00, 0x00, 0x00


//--------------------- .nv.info._Z6reducePfS_    --------------------------
	.section	.nv.info._Z6reducePfS_,"",@"SHT_CUDA_INFO"
	.sectionflags	@""
	.align	4


	//----- nvinfo : EIATTR_CUDA_API_VERSION
	.align		4
        /*0000*/ 	.byte	0x04, 0x37
        /*0002*/ 	.short	(.L_7 - .L_6)
.L_6:
        /*0004*/ 	.word	0x00000082


	//----- nvinfo : EIATTR_KPARAM_INFO
	.align		4
.L_7:
        /*0008*/ 	.byte	0x04, 0x17
        /*000a*/ 	.short	(.L_9 - .L_8)
.L_8:
        /*000c*/ 	.word	0x00000000
        /*0010*/ 	.short	0x0001
        /*0012*/ 	.short	0x0008
        /*0014*/ 	.byte	0x00, 0xf5, 0x21, 0x00


	//----- nvinfo : EIATTR_KPARAM_INFO
	.align		4
.L_9:
        /*0018*/ 	.byte	0x04, 0x17
        /*001a*/ 	.short	(.L_11 - .L_10)
.L_10:
        /*001c*/ 	.word	0x00000000
        /*0020*/ 	.short	0x0000
        /*0022*/ 	.short	0x0000
        /*0024*/ 	.byte	0x00, 0xf5, 0x21, 0x00


	//----- nvinfo : EIATTR_SPARSE_MMA_MASK
	.align		4
.L_11:
        /*0028*/ 	.byte	0x03, 0x50
        /*002a*/ 	.short	0x0000


	//----- nvinfo : EIATTR_MAXREG_COUNT
	.align		4
        /*002c*/ 	.byte	0x03, 0x1b
        /*002e*/ 	.short	0x00ff


	//----- nvinfo : EIATTR_NUM_BARRIERS
	.align		4
        /*0030*/ 	.byte	0x02, 0x4c
        /*0032*/ 	.byte	0x01
	.zero		1


	//----- nvinfo : EIATTR_MERCURY_ISA_VERSION
	.align		4
        /*0034*/ 	.byte	0x03, 0x5f
        /*0036*/ 	.short	0x0101


	//----- nvinfo : EIATTR_VRC_CTA_INIT_COUNT
	.align		4
        /*0038*/ 	.byte	0x02, 0x4a
	.zero		1
	.zero		1


	//----- nvinfo : EIATTR_EXIT_INSTR_OFFSETS
	.align		4
        /*003c*/ 	.byte	0x04, 0x1c
        /*003e*/ 	.short	(.L_13 - .L_12)


	//   ....[0]....
.L_12:
        /*0040*/ 	.word	0x00000240


	//   ....[1]....
        /*0044*/ 	.word	0x000002c0


	//----- nvinfo : EIATTR_CBANK_PARAM_SIZE
	.align		4
.L_13:
        /*0048*/ 	.byte	0x03, 0x19
        /*004a*/ 	.short	0x0010


	//----- nvinfo : EIATTR_PARAM_CBANK
	.align		4
        /*004c*/ 	.byte	0x04, 0x0a
        /*004e*/ 	.short	(.L_15 - .L_14)
	.align		4
.L_14:
        /*0050*/ 	.word	index@(.nv.constant0._Z6reducePfS_)
        /*0054*/ 	.short	0x0380
        /*0056*/ 	.short	0x0010


	//----- nvinfo : EIATTR_SW_WAR
	.align		4
.L_15:
        /*0058*/ 	.byte	0x04, 0x36
        /*005a*/ 	.short	(.L_17 - .L_16)
.L_16:
        /*005c*/ 	.word	0x00000008
.L_17:


//--------------------- .nv.callgraph             --------------------------
	.section	.nv.callgraph,"",@"SHT_CUDA_CALLGRAPH"
	.align	4
	.sectionentsize	8
	.align		4
        /*0000*/ 	.word	0x00000000
	.align		4
        /*0004*/ 	.word	0xffffffff
	.align		4
        /*0008*/ 	.word	0x00000000
	.align		4
        /*000c*/ 	.word	0xfffffffe
	.align		4
        /*0010*/ 	.word	0x00000000
	.align		4
        /*0014*/ 	.word	0xfffffffd
	.align		4
        /*0018*/ 	.word	0x00000000
	.align		4
        /*001c*/ 	.word	0xfffffffc


//--------------------- .text._Z6reducePfS_       --------------------------
	.section	.text._Z6reducePfS_,"ax",@progbits
	.align	128
        .global         _Z6reducePfS_
        .type           _Z6reducePfS_,@function
        .size           _Z6reducePfS_,(.L_x_3 - _Z6reducePfS_)
        .other          _Z6reducePfS_,@"STO_CUDA_ENTRY STV_DEFAULT"
_Z6reducePfS_:
.text._Z6reducePfS_:
[----:B------:R-:W-:Y:S01]  /*0000*/  LDC R1, c[0x0][0x37c] ;  /* 0x0000df00ff017b82 */ /* 0x000fe20000000800 */
[----:B------:R-:W0:Y:S01]  /*0010*/  S2R R7, SR_CTAID.X ;  /* 0x0000000000077919 */ /* 0x000e220000002500 */
[----:B------:R-:W0:Y:S01]  /*0020*/  LDCU UR7, c[0x0][0x360] ;  /* 0x00006c00ff0777ac */ /* 0x000e220008000800 */
[----:B------:R-:W1:Y:S01]  /*0030*/  S2R R4, SR_TID.X ;  /* 0x0000000000047919 */ /* 0x000e620000002100 */
[----:B------:R-:W2:Y:S01]  /*0040*/  LDCU.64 UR4, c[0x0][0x380] ;  /* 0x00007000ff0477ac */ /* 0x000ea20008000a00 */
[----:B------:R-:W3:Y:S01]  /*0050*/  LDCU.64 UR8, c[0x0][0x358] ;  /* 0x00006b00ff0877ac */ /* 0x000ee20008000a00 */
[----:B0-----:R-:W-:-:S05]  /*0060*/  IMAD R3, R7, UR7, RZ ;  /* 0x0000000707037c24 */ /* 0x001fca000f8e02ff */
[----:B-1----:R-:W-:-:S05]  /*0070*/  IADD3 R0, P0, PT, R3, R4, RZ ;  /* 0x0000000403007210 */ /* 0x002fca0007f1e0ff */
[----:B------:R-:W-:Y:S01]  /*0080*/  IMAD.X R3, RZ, RZ, RZ, P0 ;  /* 0x000000ffff037224 */ /* 0x000fe200000e06ff */
[----:B--2---:R-:W-:-:S04]  /*0090*/  LEA R2, P0, R0, UR4, 0x2 ;  /* 0x0000000400027c11 */ /* 0x004fc8000f8010ff */
[----:B------:R-:W-:-:S05]  /*00a0*/  LEA.HI.X R3, R0, UR5, R3, 0x2, P0 ;  /* 0x0000000500037c11 */ /* 0x000fca00080f1403 */
[----:B---3--:R-:W2:Y:S01]  /*00b0*/  LDG.E R2, desc[UR8][R2.64] ;  /* 0x0000000802027981 */ /* 0x008ea2000c1e1900 */
[----:B------:R-:W0:Y:S01]  /*00c0*/  S2UR UR5, SR_CgaCtaId ;  /* 0x00000000000579c3 */ /* 0x000e220000008800 */
[----:B------:R-:W-:Y:S01]  /*00d0*/  UMOV UR4, 0x400 ;  /* 0x0000040000047882 */ /* 0x000fe20000000000 */
[----:B------:R-:W-:Y:S01]  /*00e0*/  UISETP.GE.U32.AND UP0, UPT, UR7, 0x2, UPT ;  /* 0x000000020700788c */ /* 0x000fe2000bf06070 */
[----:B------:R-:W-:Y:S01]  /*00f0*/  ISETP.NE.AND P1, PT, R4, RZ, PT ;  /* 0x000000ff0400720c */ /* 0x000fe20003f25270 */
[----:B0-----:R-:W-:-:S06]  /*0100*/  ULEA UR4, UR5, UR4, 0x18 ;  /* 0x0000000405047291 */ /* 0x001fcc000f8ec0ff */
[----:B------:R-:W-:-:S05]  /*0110*/  LEA R5, R4, UR4, 0x2 ;  /* 0x0000000404057c11 */ /* 0x000fca000f8e10ff */
[----:B--2---:R0:W-:Y:S01]  /*0120*/  STS [R5], R2 ;  /* 0x0000000205007388 */ /* 0x0041e20000000800 */
[----:B------:R-:W-:Y:S06]  /*0130*/  BAR.SYNC.DEFER_BLOCKING 0x0 ;  /* 0x0000000000007b1d */ /* 0x000fec0000010000 */
[----:B------:R-:W-:Y:S05]  /*0140*/  BRA.U !UP0, `(.L_x_0) ;  /* 0x00000001083c7547 */ /* 0x000fea000b800000 */
[----:B------:R-:W-:-:S05]  /*0150*/  UMOV UR5, 0x1 ;  /* 0x0000000100057882 */ /* 0x000fca0000000000 */
.L_x_1:
[----:B------:R-:W-:-:S04]  /*0160*/  USHF.L.U32 UR6, UR5, 0x1, URZ ;  /* 0x0000000105067899 */ /* 0x000fc800080006ff */
[----:B------:R-:W-:Y:S02]  /*0170*/  UISETP.GE.U32.AND UP0, UPT, UR6, UR7, UPT ;  /* 0x000000070600728c */ /* 0x000fe4000bf06070 */
[----:B01----:R-:W-:-:S05]  /*0180*/  IMAD R2, R4, UR6, RZ ;  /* 0x0000000604027c24 */ /* 0x003fca000f8e02ff */
[----:B------:R-:W-:-:S13]  /*0190*/  ISETP.GE.U32.AND P0, PT, R2, UR7, PT ;  /* 0x0000000702007c0c */ /* 0x000fda000bf06070 */
[C---:B------:R-:W-:Y:S01]  /*01a0*/  @!P0 VIADD R0, R2.reuse, UR5 ;  /* 0x0000000502008c36 */ /* 0x040fe20008000000 */
[----:B------:R-:W-:Y:S01]  /*01b0*/  @!P0 LEA R2, R2, UR4, 0x2 ;  /* 0x0000000402028c11 */ /* 0x000fe2000f8e10ff */
[----:B------:R-:W-:-:S03]  /*01c0*/  UMOV UR5, UR6 ;  /* 0x0000000600057c82 */ /* 0x000fc60008000000 */
[----:B------:R-:W-:Y:S01]  /*01d0*/  @!P0 LEA R0, R0, UR4, 0x2 ;  /* 0x0000000400008c11 */ /* 0x000fe2000f8e10ff */
[----:B------:R-:W-:Y:S05]  /*01e0*/  @!P0 LDS R3, [R2] ;  /* 0x0000000002038984 */ /* 0x000fea0000000800 */
[----:B------:R-:W0:Y:S02]  /*01f0*/  @!P0 LDS R0, [R0] ;  /* 0x0000000000008984 */ /* 0x000e240000000800 */
[----:B0-----:R-:W-:-:S05]  /*0200*/  @!P0 FADD R3, R0, R3 ;  /* 0x0000000300038221 */ /* 0x001fca0000000000 */
[----:B------:R1:W-:Y:S01]  /*0210*/  @!P0 STS [R2], R3 ;  /* 0x0000000302008388 */ /* 0x0003e20000000800 */
[----:B------:R-:W-:Y:S06]  /*0220*/  BAR.SYNC.DEFER_BLOCKING 0x0 ;  /* 0x0000000000007b1d */ /* 0x000fec0000010000 */
[----:B------:R-:W-:Y:S05]  /*0230*/  BRA.U !UP0, `(.L_x_1) ;  /* 0xfffffffd08c87547 */ /* 0x000fea000b83ffff */
.L_x_0:
[----:B------:R-:W-:Y:S05]  /*0240*/  @P1 EXIT ;  /* 0x000000000000194d */ /* 0x000fea0003800000 */
[----:B------:R-:W2:Y:S01]  /*0250*/  S2UR UR5, SR_CgaCtaId ;  /* 0x00000000000579c3 */ /* 0x000ea20000008800 */
[----:B------:R-:W-:-:S07]  /*0260*/  UMOV UR4, 0x400 ;  /* 0x0000040000047882 */ /* 0x000fce0000000000 */
[----:B01----:R-:W0:Y:S01]  /*0270*/  LDC.64 R2, c[0x0][0x388] ;  /* 0x0000e200ff027b82 */ /* 0x003e220000000a00 */
[----:B--2---:R-:W-:Y:S01]  /*0280*/  ULEA UR4, UR5, UR4, 0x18 ;  /* 0x0000000405047291 */ /* 0x004fe2000f8ec0ff */
[----:B0-----:R-:W-:-:S08]  /*0290*/  IMAD.WIDE.U32 R2, R7, 0x4, R2 ;  /* 0x0000000407027825 */ /* 0x001fd000078e0002 */
[----:B------:R-:W0:Y:S04]  /*02a0*/  LDS R5, [UR4] ;  /* 0x00000004ff057984 */ /* 0x000e280008000800 */
[----:B0-----:R-:W-:Y:S01]  /*02b0*/  STG.E desc[UR8][R2.64], R5 ;  /* 0x0000000502007986 */ /* 0x001fe2000c101908 */
[----:B------:R-:W-:Y:S05]  /*02c0*/  EXIT ;  /* 0x000000000000794d */ /* 0x000fea0003800000 */
.L_x_2:
[----:B------:R-:W-:-:S00]  /*02d0*/  BRA `(.L_x_2) ;  /* 0xfffffffc00fc7947 */ /* 0x000fc0000383ffff */
[----:B------:R-:W-:-:S00]  /*02e0*/  NOP ;  /* 0x0000000000007918 */ /* 0x000fc00000000000 */
        /* <DEDUP_REMOVED lines=9> */
.L_x_3:


//--------------------- .nv.shared._Z6reducePfS_  --------------------------
	.section	.nv.shared._Z6reducePfS_,"aw",@nobits
	.sectionflags	@""
	.align	4
.nv.shared._Z6reducePfS_:
	.zero		2048


//--------------------- .nv.shared.reserved.0     --------------------------
	.section	.nv.shared.reserved.0,"aw",@nobits
	.weak		__nv_reservedSMEM_offset_0_alias
	.size		__nv_reservedSMEM_offset_0_alias, 0, 64
	.other		__nv_reservedSMEM_offset_0_alias,@"STO_CUDA_RESERVED_SHARED STV_DEFAULT"
__nv_reservedSMEM_offset_0_alias:
	.zero		0
	.zero		64


//--------------------- .nv.constant0._Z6reducePfS_ --------------------------
	.section	.nv.constant0._Z6reducePfS_,"a",@progbits
	.sectionflags	@""
	.align	4
.nv.constant0._Z6reducePfS_:
	.zero		912


//--------------------- SYMBOLS --------------------------

	.type		.nv.reservedSmem.offset0,@object
	.size		.nv.reservedSmem.offset0,0x4
	.type		.nv.reservedSmem.cap,@object
	.size		.nv.reservedSmem.cap,0x4
